	.headerflags	@"EF_CUDA_TEXMODE_UNIFIED EF_CUDA_64BIT_ADDRESS EF_CUDA_ACCELERATORS EF_CUDA_SM90 EF_CUDA_VIRTUAL_SM(EF_CUDA_SM90)"
	.elftype	@"ET_EXEC"


//--------------------- .nv.info                  --------------------------
	.section	.nv.info,"",@"SHT_CUDA_INFO"
	.align	4


	//----- nvinfo : EIATTR_REGCOUNT
	.align		4
        /*0000*/ 	.byte	0x04, 0x2f
        /*0002*/ 	.short	(.L_1 - .L_0)
	.align		4
.L_0:
        /*0004*/ 	.word	index@(triton_poi_fused_convolution_sigmoid_sigmoid_backward_8)
        /*0008*/ 	.word	0x0000000c


	//----- nvinfo : EIATTR_MIN_STACK_SIZE
	.align		4
.L_1:
        /*000c*/ 	.byte	0x04, 0x12
        /*000e*/ 	.short	(.L_3 - .L_2)
	.align		4
.L_2:
        /*0010*/ 	.word	index@(triton_poi_fused_convolution_sigmoid_sigmoid_backward_8)
        /*0014*/ 	.word	0x00000000


	//----- nvinfo : EIATTR_FRAME_SIZE
	.align		4
.L_3:
        /*0018*/ 	.byte	0x04, 0x11
        /*001a*/ 	.short	(.L_5 - .L_4)
	.align		4
.L_4:
        /*001c*/ 	.word	index@(triton_poi_fused_convolution_sigmoid_sigmoid_backward_8)
        /*0020*/ 	.word	0x00000000


	//----- nvinfo : EIATTR_MIN_STACK_SIZE
	.align		4
.L_5:
        /*0024*/ 	.byte	0x04, 0x12
        /*0026*/ 	.short	(.L_7 - .L_6)
	.align		4
.L_6:
        /*0028*/ 	.word	index@(triton_poi_fused_convolution_sigmoid_sigmoid_backward_8)
        /*002c*/ 	.word	0x00000000
.L_7:


//--------------------- .nv.info.triton_poi_fused_convolution_sigmoid_sigmoid_backward_8 --------------------------
	.section	.nv.info.triton_poi_fused_convolution_sigmoid_sigmoid_backward_8,"",@"SHT_CUDA_INFO"
	.sectionflags	@""
	.align	4


	//----- nvinfo : EIATTR_CUDA_API_VERSION
	.align		4
        /*0000*/ 	.byte	0x04, 0x37
        /*0002*/ 	.short	(.L_9 - .L_8)
.L_8:
        /*0004*/ 	.word	0x0000007c


	//----- nvinfo : EIATTR_KPARAM_INFO
	.align		4
.L_9:
        /*0008*/ 	.byte	0x04, 0x17
        /*000a*/ 	.short	(.L_11 - .L_10)
.L_10:
        /*000c*/ 	.word	0x00000000
        /*0010*/ 	.short	0x0003
        /*0012*/ 	.short	0x0018
        /*0014*/ 	.byte	0x00, 0xf0, 0x11, 0x00


	//----- nvinfo : EIATTR_KPARAM_INFO
	.align		4
.L_11:
        /*0018*/ 	.byte	0x04, 0x17
        /*001a*/ 	.short	(.L_13 - .L_12)
.L_12:
        /*001c*/ 	.word	0x00000000
        /*0020*/ 	.short	0x0002
        /*0022*/ 	.short	0x0010
        /*0024*/ 	.byte	0x00, 0xf4, 0x21, 0x00


	//----- nvinfo : EIATTR_KPARAM_INFO
	.align		4
.L_13:
        /*0028*/ 	.byte	0x04, 0x17
        /*002a*/ 	.short	(.L_15 - .L_14)
.L_14:
        /*002c*/ 	.word	0x00000000
        /*0030*/ 	.short	0x0001
        /*0032*/ 	.short	0x0008
        /*0034*/ 	.byte	0x00, 0xf4, 0x21, 0x00


	//----- nvinfo : EIATTR_KPARAM_INFO
	.align		4
.L_15:
        /*0038*/ 	.byte	0x04, 0x17
        /*003a*/ 	.short	(.L_17 - .L_16)
.L_16:
        /*003c*/ 	.word	0x00000000
        /*0040*/ 	.short	0x0000
        /*0042*/ 	.short	0x0000
        /*0044*/ 	.byte	0x00, 0xf4, 0x21, 0x00


	//----- nvinfo : EIATTR_SPARSE_MMA_MASK
	.align		4
.L_17:
        /*0048*/ 	.byte	0x03, 0x50
        /*004a*/ 	.short	0x0000


	//----- nvinfo : EIATTR_MAXREG_COUNT
	.align		4
        /*004c*/ 	.byte	0x03, 0x1b
        /*004e*/ 	.short	0x00ff


	//----- nvinfo : EIATTR_EXIT_INSTR_OFFSETS
	.align		4
        /*0050*/ 	.byte	0x04, 0x1c
        /*0052*/ 	.short	(.L_19 - .L_18)


	//   ....[0]....
.L_18:
        /*0054*/ 	.word	0x00000220


	//   ....[1]....
        /*0058*/ 	.word	0x00000240


	//----- nvinfo : EIATTR_REQNTID
	.align		4
.L_19:
        /*005c*/ 	.byte	0x04, 0x10
        /*005e*/ 	.short	(.L_21 - .L_20)
.L_20:
        /*0060*/ 	.word	0x00000020
        /*0064*/ 	.word	0x00000001
        /*0068*/ 	.word	0x00000001


	//----- nvinfo : EIATTR_CBANK_PARAM_SIZE
	.align		4
.L_21:
        /*006c*/ 	.byte	0x03, 0x19
        /*006e*/ 	.short	0x001c


	//----- nvinfo : EIATTR_PARAM_CBANK
	.align		4
        /*0070*/ 	.byte	0x04, 0x0a
        /*0072*/ 	.short	(.L_23 - .L_22)
	.align		4
.L_22:
        /*0074*/ 	.word	index@(.nv.constant0.triton_poi_fused_convolution_sigmoid_sigmoid_backward_8)
        /*0078*/ 	.short	0x0210
        /*007a*/ 	.short	0x001c


	//----- nvinfo : EIATTR_SW_WAR
	.align		4
.L_23:
        /*007c*/ 	.byte	0x04, 0x36
        /*007e*/ 	.short	(.L_25 - .L_24)
.L_24:
        /*0080*/ 	.word	0x00000008
.L_25:


//--------------------- .nv.callgraph             --------------------------
	.section	.nv.callgraph,"",@"SHT_CUDA_CALLGRAPH"
	.align	4
	.sectionentsize	8
	.align		4
        /*0000*/ 	.word	0x00000000
	.align		4
        /*0004*/ 	.word	0xffffffff
	.align		4
        /*0008*/ 	.word	0x00000000
	.align		4
        /*000c*/ 	.word	0xfffffffe
	.align		4
        /*0010*/ 	.word	0x00000000
	.align		4
        /*0014*/ 	.word	0xfffffffd
	.align		4
        /*0018*/ 	.word	0x00000000
	.align		4
        /*001c*/ 	.word	0xfffffffc


//--------------------- .text.triton_poi_fused_convolution_sigmoid_sigmoid_backward_8 --------------------------
	.section	.text.triton_poi_fused_convolution_sigmoid_sigmoid_backward_8,"ax",@progbits
	.align	128
        .global         triton_poi_fused_convolution_sigmoid_sigmoid_backward_8
        .type           triton_poi_fused_convolution_sigmoid_sigmoid_backward_8,@function
        .size           triton_poi_fused_convolution_sigmoid_sigmoid_backward_8,(.L_x_1 - triton_poi_fused_convolution_sigmoid_sigmoid_backward_8)
        .other          triton_poi_fused_convolution_sigmoid_sigmoid_backward_8,@"STO_CUDA_ENTRY STV_DEFAULT"
triton_poi_fused_convolution_sigmoid_sigmoid_backward_8:
.text.triton_poi_fused_convolution_sigmoid_sigmoid_backward_8:
[----:B------:R-:W0:Y:S02]  /*0000*/  LDC R1, c[0x0][0x28] ;  /* 0x00000a00ff017b82 */ /* 0x000e240000000800 */
[----:B------:R-:W1:Y:S01]  /*0010*/  S2R R8, SR_TID.X ;  /* 0x0000000000087919 */ /* 0x000e620000002100 */
[----:B------:R-:W2:Y:S01]  /*0020*/  LDC.64 R2, c[0x0][0x210] ;  /* 0x00008400ff027b82 */ /* 0x000ea20000000a00 */
[----:B------:R-:W-:Y:S01]  /*0030*/  ULDC.64 UR4, c[0x0][0x208] ;  /* 0x0000820000047ab9 */ /* 0x000fe20000000a00 */
[----:B------:R-:W3:Y:S06]  /*0040*/  S2R R7, SR_CTAID.X ;  /* 0x0000000000077919 */ /* 0x000eec0000002500 */
[----:B------:R-:W4:Y:S01]  /*0050*/  LDC.64 R4, c[0x0][0x218] ;  /* 0x00008600ff047b82 */ /* 0x000f220000000a00 */
[----:B-1----:R-:W-:Y:S01]  /*0060*/  LOP3.LUT R0, R8, 0x3, RZ, 0xc0, !PT ;  /* 0x0000000308007812 */ /* 0x002fe200078ec0ff */
[----:B----4-:R-:W4:Y:S03]  /*0070*/  LDG.E R5, desc[UR4][R4.64] ;  /* 0x0000000404057981 */ /* 0x010f26000c1e1900 */
[----:B---3--:R-:W-:Y:S01]  /*0080*/  LEA R7, R7, R0, 0x2 ;  /* 0x0000000007077211 */ /* 0x008fe200078e10ff */
[----:B------:R-:W-:-:S03]  /*0090*/  HFMA2.MMA R0, -RZ, RZ, 0, 0 ;  /* 0x00000000ff007435 */ /* 0x000fc600000001ff */
[C---:B------:R-:W-:Y:S01]  /*00a0*/  ISETP.GE.AND P0, PT, R7.reuse, 0x4, PT ;  /* 0x000000040700780c */ /* 0x040fe20003f06270 */
[----:B--2---:R-:W-:-:S12]  /*00b0*/  IMAD.WIDE R2, R7, 0x4, R2 ;  /* 0x0000000407027825 */ /* 0x004fd800078e0202 */
[----:B------:R-:W4:Y:S01]  /*00c0*/  @!P0 LDG.E R0, desc[UR4][R2.64] ;  /* 0x0000000402008981 */ /* 0x000f22000c1e1900 */
[----:B------:R-:W-:Y:S01]  /*00d0*/  MOV R9, 0x3f800000 ;  /* 0x3f80000000097802 */ /* 0x000fe20000000f00 */
[----:B----4-:R-:W-:Y:S02]  /*00e0*/  FADD R0, R5, R0 ;  /* 0x0000000005007221 */ /* 0x010fe40000000000 */
[----:B------:R-:W1:Y:S02]  /*00f0*/  LDC.64 R4, c[0x0][0x220] ;  /* 0x00008800ff047b82 */ /* 0x000e640000000a00 */
[----:B------:R-:W-:-:S04]  /*0100*/  FADD R0, RZ, -R0 ;  /* 0x80000000ff007221 */ /* 0x000fc80000000000 */
[----:B------:R-:W-:-:S05]  /*0110*/  FMUL R0, R0, 1.4426950216293334961 ;  /* 0x3fb8aa3b00007820 */ /* 0x000fca0000400000 */
[----:B------:R-:W-:-:S13]  /*0120*/  FSETP.GEU.AND P0, PT, R0, -126, PT ;  /* 0xc2fc00000000780b */ /* 0x000fda0003f0e000 */
[----:B------:R-:W-:-:S04]  /*0130*/  @!P0 FMUL R0, R0, 0.5 ;  /* 0x3f00000000008820 */ /* 0x000fc80000400000 */
[----:B------:R-:W2:Y:S02]  /*0140*/  MUFU.EX2 R6, R0 ;  /* 0x0000000000067308 */ /* 0x000ea40000000800 */
[----:B--2---:R-:W-:-:S04]  /*0150*/  @!P0 FMUL R6, R6, R6 ;  /* 0x0000000606068220 */ /* 0x004fc80000400000 */
[----:B------:R-:W-:-:S05]  /*0160*/  FADD R6, R6, 1 ;  /* 0x3f80000006067421 */ /* 0x000fca0000000000 */
[----:B------:R-:W-:Y:S02]  /*0170*/  FSETP.GT.AND P1, PT, R6, 8.50705917302346158658e+37, PT ;  /* 0x7e8000000600780b */ /* 0x000fe40003f24000 */
[----:B------:R-:W-:-:S11]  /*0180*/  LOP3.LUT P0, RZ, R8, 0x1c, RZ, 0xc0, !PT ;  /* 0x0000001c08ff7812 */ /* 0x000fd6000780c0ff */
[----:B------:R-:W-:-:S06]  /*0190*/  @P1 FMUL R6, R6, 0.25 ;  /* 0x3e80000006061820 */ /* 0x000fcc0000400000 */
[----:B------:R-:W2:Y:S01]  /*01a0*/  MUFU.RCP R6, R6 ;  /* 0x0000000600067308 */ /* 0x000ea20000001000 */
[----:B------:R-:W-:Y:S02]  /*01b0*/  ISETP.LT.AND P0, PT, R7, 0x4, !P0 ;  /* 0x000000040700780c */ /* 0x000fe40004701270 */
[----:B------:R-:W-:Y:S01]  /*01c0*/  FSEL R9, R9, 0.25, !P1 ;  /* 0x3e80000009097808 */ /* 0x000fe20004800000 */
[----:B-1----:R-:W-:-:S04]  /*01d0*/  IMAD.WIDE R4, R7, 0x4, R4 ;  /* 0x0000000407047825 */ /* 0x002fc800078e0204 */
[----:B--2---:R-:W-:-:S04]  /*01e0*/  FMUL R9, R6, R9 ;  /* 0x0000000906097220 */ /* 0x004fc80000400000 */
[C---:B------:R-:W-:Y:S02]  /*01f0*/  FADD R0, -R9.reuse, 1 ;  /* 0x3f80000009007421 */ /* 0x040fe40000000100 */
[----:B------:R1:W-:Y:S02]  /*0200*/  @P0 STG.E desc[UR4][R2.64], R9 ;  /* 0x0000000902000986 */ /* 0x0003e4000c101904 */
[----:B------:R-:W-:Y:S01]  /*0210*/  FMUL R7, R9, R0 ;  /* 0x0000000009077220 */ /* 0x000fe20000400000 */
[----:B------:R-:W-:Y:S06]  /*0220*/  @!P0 EXIT ;  /* 0x000000000000894d */ /* 0x000fec0003800000 */
[----:B------:R-:W-:Y:S01]  /*0230*/  STG.E desc[UR4][R4.64], R7 ;  /* 0x0000000704007986 */ /* 0x000fe2000c101904 */
[----:B------:R-:W-:Y:S05]  /*0240*/  EXIT ;  /* 0x000000000000794d */ /* 0x000fea0003800000 */
.L_x_0:
[----:B------:R-:W-:-:S00]  /*0250*/  BRA `(.L_x_0) ;  /* 0xfffffffc00fc7947 */ /* 0x000fc0000383ffff */
[----:B------:R-:W-:-:S00]  /*0260*/  NOP ;  /* 0x0000000000007918 */ /* 0x000fc00000000000 */
        /* <DEDUP_REMOVED lines=9> */
.L_x_1:


//--------------------- .nv.constant0.triton_poi_fused_convolution_sigmoid_sigmoid_backward_8 --------------------------
	.section	.nv.constant0.triton_poi_fused_convolution_sigmoid_sigmoid_backward_8,"a",@progbits
	.sectionflags	@""
	.align	4
.nv.constant0.triton_poi_fused_convolution_sigmoid_sigmoid_backward_8:
	.zero		556
